.version 8.0
.target sm_80
.address_size 64

	// .globl	reduce

.visible .entry reduce(
	.param .u64 .ptr .global .align 1 reduce_param_0,
	.param .u64 .ptr .global .align 1 reduce_param_1
)
{
	.reg .b32 	%r<15>;
	.reg .f32 	%f<10>;
	.reg .b64 	%rd<6>;

	ld.param.u64 	%rd1, [reduce_param_0];
	ld.param.u64 	%rd2, [reduce_param_1];
	mov.u32 	%r1, %ctaid.x;
	mov.u32 	%r2, %tid.x;
	shr.s32 	%r3, %r2, 31;
	xor.b32  	%r4, %r3, %r2;
	shr.s32 	%r5, %r4, 31;
	shr.u32 	%r6, %r5, 28;
	add.s32 	%r7, %r4, %r6;
	shr.u32 	%r8, %r7, 4;
	xor.b32  	%r9, %r8, %r3;
	and.b32  	%r10, %r2, 15;
	shl.b32 	%r11, %r9, 8;
	shl.b32 	%r12, %r1, 4;
	add.s32 	%r13, %r11, %r12;
	or.b32  	%r14, %r13, %r10;
	mul.wide.s32 	%rd3, %r14, 4;
	add.s64 	%rd4, %rd1, %rd3;
	ld.global.f32 	%f1, [%rd4];
	shfl.sync.down.b32	%f2, %f1, 1, 4127, 65535;
	add.f32 	%f3, %f1, %f2;
	shfl.sync.down.b32	%f4, %f3, 2, 4127, 65535;
	add.f32 	%f5, %f3, %f4;
	shfl.sync.down.b32	%f6, %f5, 4, 4127, 65535;
	add.f32 	%f7, %f5, %f6;
	shfl.sync.down.b32	%f8, %f7, 8, 4127, 65535;
	add.f32 	%f9, %f7, %f8;
	add.s64 	%rd5, %rd2, %rd3;
	st.global.f32 	[%rd5], %f9;
	ret;

}



// ===== COMPILED SASS (sm_100) =====

	.target	sm_100

	.elftype	@"ET_EXEC"


//--------------------- .note.nv.tkinfo           --------------------------
	.section	.note.nv.tkinfo,"",@"SHT_NOTE"
	.sectionflags	@"SHF_NOTE_NV_TKINFO"
	.tkinfo
        /*0018*/ 	.word	0x00000002
        /*0030*/ 	.string	""
        /*0030*/ 	.string	"ptxas"
        /*0030*/ 	.string	"Cuda compilation tools, release 13.0, V13.0.88"
        /*0030*/ 	.string	"Build cuda_13.0.r13.0/compiler.36424714_0"
        /*0030*/ 	.string	"-arch sm_100 "



//--------------------- .note.nv.cuinfo           --------------------------
	.section	.note.nv.cuinfo,"",@"SHT_NOTE"
	.sectionflags	@"SHF_NOTE_NV_CUINFO"
        /*0018*/ 	.short	0x0002
        /*001a*/ 	.short	0x0050
        /*001c*/ 	.short	0x0082
	.zero		2


//--------------------- .nv.info                  --------------------------
	.section	.nv.info,"",@"SHT_CUDA_INFO"
	.align	4


	//----- nvinfo : EIATTR_REGCOUNT
	.align		4
        /*0000*/ 	.byte	0x04, 0x2f
        /*0002*/ 	.short	(.L_1 - .L_0)
	.align		4
.L_0:
        /*0004*/ 	.word	index@(reduce)
        /*0008*/ 	.word	0x0000000e


	//----- nvinfo : EIATTR_FRAME_SIZE
	.align		4
.L_1:
        /*000c*/ 	.byte	0x04, 0x11
        /*000e*/ 	.short	(.L_3 - .L_2)
	.align		4
.L_2:
        /*0010*/ 	.word	index@(reduce)
        /*0014*/ 	.word	0x00000000


	//----- nvinfo : EIATTR_MIN_STACK_SIZE
	.align		4
.L_3:
        /*0018*/ 	.byte	0x04, 0x12
        /*001a*/ 	.short	(.L_5 - .L_4)
	.align		4
.L_4:
        /*001c*/ 	.word	index@(reduce)
        /*0020*/ 	.word	0x00000000
.L_5:


//--------------------- .nv.compat                --------------------------
	.section	.nv.compat,"",@"SHT_CUDA_COMPAT_INFO"
	.align	4
        /*0000*/ 	.byte	0x02, 0x09, 0x00, 0x00, 0x02, 0x02, 0x01, 0x00, 0x02, 0x05, 0x05, 0x00, 0x03, 0x07, 0x01, 0x01
        /*0010*/ 	.byte	0x02, 0x03, 0x00, 0x00, 0x02, 0x06, 0x01, 0x00, 0x04, 0x0b, 0x08, 0x00, 0x09, 0x00, 0x00, 0x00
        /*0020*/ 	.byte	0x00, 0x00, 0x00, 0x00


//--------------------- .nv.info.reduce           --------------------------
	.section	.nv.info.reduce,"",@"SHT_CUDA_INFO"
	.sectionflags	@""
	.align	4


	//----- nvinfo : EIATTR_CUDA_API_VERSION
	.align		4
        /*0000*/ 	.byte	0x04, 0x37
        /*0002*/ 	.short	(.L_7 - .L_6)
.L_6:
        /*0004*/ 	.word	0x00000082


	//----- nvinfo : EIATTR_KPARAM_INFO
	.align		4
.L_7:
        /*0008*/ 	.byte	0x04, 0x17
        /*000a*/ 	.short	(.L_9 - .L_8)
.L_8:
        /*000c*/ 	.word	0x00000000
        /*0010*/ 	.short	0x0001
        /*0012*/ 	.short	0x0008
        /*0014*/ 	.byte	0x00, 0xf4, 0x21, 0x00


	//----- nvinfo : EIATTR_KPARAM_INFO
	.align		4
.L_9:
        /*0018*/ 	.byte	0x04, 0x17
        /*001a*/ 	.short	(.L_11 - .L_10)
.L_10:
        /*001c*/ 	.word	0x00000000
        /*0020*/ 	.short	0x0000
        /*0022*/ 	.short	0x0000
        /*0024*/ 	.byte	0x00, 0xf4, 0x21, 0x00


	//----- nvinfo : EIATTR_SPARSE_MMA_MASK
	.align		4
.L_11:
        /*0028*/ 	.byte	0x03, 0x50
        /*002a*/ 	.short	0x0000


	//----- nvinfo : EIATTR_MAXREG_COUNT
	.align		4
        /*002c*/ 	.byte	0x03, 0x1b
        /*002e*/ 	.short	0x00ff


	//----- nvinfo : EIATTR_MERCURY_ISA_VERSION
	.align		4
        /*0030*/ 	.byte	0x03, 0x5f
        /*0032*/ 	.short	0x0101


	//----- nvinfo : EIATTR_COOP_GROUP_MASK_REGIDS
	.align		4
        /*0034*/ 	.byte	0x04, 0x29
        /*0036*/ 	.short	(.L_13 - .L_12)


	//   ....[0]....
.L_12:
        /*0038*/ 	.word	0x0500000b


	//   ....[1]....
        /*003c*/ 	.word	0x0500000b


	//   ....[2]....
        /*0040*/ 	.word	0x0500000b


	//   ....[3]....
        /*0044*/ 	.word	0x0500000b


	//----- nvinfo : EIATTR_COOP_GROUP_INSTR_OFFSETS
	.align		4
.L_13:
        /*0048*/ 	.byte	0x04, 0x28
        /*004a*/ 	.short	(.L_15 - .L_14)


	//   ....[0]....
.L_14:
        /*004c*/ 	.word	0x00000110


	//   ....[1]....
        /*0050*/ 	.word	0x00000130


	//   ....[2]....
        /*0054*/ 	.word	0x00000150


	//   ....[3]....
        /*0058*/ 	.word	0x00000180


	//----- nvinfo : EIATTR_VRC_CTA_INIT_COUNT
	.align		4
.L_15:
        /*005c*/ 	.byte	0x02, 0x4a
	.zero		1
	.zero		1


	//----- nvinfo : EIATTR_EXIT_INSTR_OFFSETS
	.align		4
        /*0060*/ 	.byte	0x04, 0x1c
        /*0062*/ 	.short	(.L_17 - .L_16)


	//   ....[0]....
.L_16:
        /*0064*/ 	.word	0x000001c0


	//----- nvinfo : EIATTR_CBANK_PARAM_SIZE
	.align		4
.L_17:
        /*0068*/ 	.byte	0x03, 0x19
        /*006a*/ 	.short	0x0010


	//----- nvinfo : EIATTR_PARAM_CBANK
	.align		4
        /*006c*/ 	.byte	0x04, 0x0a
        /*006e*/ 	.short	(.L_19 - .L_18)
	.align		4
.L_18:
        /*0070*/ 	.word	index@(.nv.constant0.reduce)
        /*0074*/ 	.short	0x0380
        /*0076*/ 	.short	0x0010


	//----- nvinfo : EIATTR_SW_WAR
	.align		4
.L_19:
        /*0078*/ 	.byte	0x04, 0x36
        /*007a*/ 	.short	(.L_21 - .L_20)
.L_20:
        /*007c*/ 	.word	0x00000008
.L_21:


//--------------------- .nv.callgraph             --------------------------
	.section	.nv.callgraph,"",@"SHT_CUDA_CALLGRAPH"
	.align	4
	.sectionentsize	8
	.align		4
        /*0000*/ 	.word	0x00000000
	.align		4
        /*0004*/ 	.word	0xffffffff
	.align		4
        /*0008*/ 	.word	0x00000000
	.align		4
        /*000c*/ 	.word	0xfffffffe
	.align		4
        /*0010*/ 	.word	0x00000000
	.align		4
        /*0014*/ 	.word	0xfffffffd
	.align		4
        /*0018*/ 	.word	0x00000000
	.align		4
        /*001c*/ 	.word	0xfffffffc


//--------------------- .text.reduce              --------------------------
	.section	.text.reduce,"ax",@progbits
	.align	128
        .global         reduce
        .type           reduce,@function
        .size           reduce,(.L_x_1 - reduce)
        .other          reduce,@"STO_CUDA_ENTRY STV_DEFAULT"
reduce:
.text.reduce:
[----:B------:R-:W-:Y:S01]  /*0000*/  LDC R1, c[0x0][0x37c] ;  /* 0x0000df00ff017b82 */ /* 0x000fe20000000800 */
[----:B------:R-:W0:Y:S07]  /*0010*/  S2R R7, SR_TID.X ;  /* 0x0000000000077919 */ /* 0x000e2e0000002100 */
[----:B------:R-:W1:Y:S01]  /*0020*/  S2UR UR6, SR_CTAID.X ;  /* 0x00000000000679c3 */ /* 0x000e620000002500 */
[----:B------:R-:W2:Y:S07]  /*0030*/  LDCU.64 UR4, c[0x0][0x358] ;  /* 0x00006b00ff0477ac */ /* 0x000eae0008000a00 */
[----:B------:R-:W3:Y:S01]  /*0040*/  LDC.64 R2, c[0x0][0x380] ;  /* 0x0000e000ff027b82 */ /* 0x000ee20000000a00 */
[----:B0-----:R-:W-:-:S04]  /*0050*/  SHF.R.S32.HI R0, RZ, 0x1f, R7 ;  /* 0x0000001fff007819 */ /* 0x001fc80000011407 */
[----:B------:R-:W-:-:S04]  /*0060*/  LOP3.LUT R4, R0, R7, RZ, 0x3c, !PT ;  /* 0x0000000700047212 */ /* 0x000fc800078e3cff */
[----:B------:R-:W-:-:S04]  /*0070*/  SHF.R.S32.HI R5, RZ, 0x1f, R4 ;  /* 0x0000001fff057819 */ /* 0x000fc80000011404 */
[----:B------:R-:W-:-:S04]  /*0080*/  LEA.HI R5, R5, R4, RZ, 0x4 ;  /* 0x0000000405057211 */ /* 0x000fc800078f20ff */
[----:B------:R-:W-:-:S04]  /*0090*/  SHF.R.U32.HI R5, RZ, 0x4, R5 ;  /* 0x00000004ff057819 */ /* 0x000fc80000011605 */
[----:B------:R-:W-:Y:S02]  /*00a0*/  LOP3.LUT R5, R5, R0, RZ, 0x3c, !PT ;  /* 0x0000000005057212 */ /* 0x000fe400078e3cff */
[----:B------:R-:W-:Y:S02]  /*00b0*/  LOP3.LUT R0, R7, 0xf, RZ, 0xc0, !PT ;  /* 0x0000000f07007812 */ /* 0x000fe400078ec0ff */
[----:B-1----:R-:W-:-:S05]  /*00c0*/  LEA R5, R5, UR6, 0x4 ;  /* 0x0000000605057c11 */ /* 0x002fca000f8e20ff */
[----:B------:R-:W-:-:S04]  /*00d0*/  IMAD.U32 R7, R5, 0x10, R0 ;  /* 0x0000001005077824 */ /* 0x000fc800078e0000 */
[----:B---3--:R-:W-:-:S06]  /*00e0*/  IMAD.WIDE R2, R7, 0x4, R2 ;  /* 0x0000000407027825 */ /* 0x008fcc00078e0202 */
[----:B--2---:R-:W2:Y:S01]  /*00f0*/  LDG.E R2, desc[UR4][R2.64] ;  /* 0x0000000402027981 */ /* 0x004ea2000c1e1900 */
[----:B------:R-:W-:-:S03]  /*0100*/  IMAD.MOV.U32 R11, RZ, RZ, 0xffff ;  /* 0x0000ffffff0b7424 */ /* 0x000fc600078e00ff */
[----:B--2---:R-:W0:Y:S02]  /*0110*/  SHFL.DOWN PT, R5, R2, 0x1, 0x101f ;  /* 0x08301f0002057f89 */ /* 0x004e2400000e0000 */
[----:B0-----:R-:W-:-:S05]  /*0120*/  FADD R0, R2, R5 ;  /* 0x0000000502007221 */ /* 0x001fca0000000000 */
[----:B------:R-:W0:Y:S02]  /*0130*/  SHFL.DOWN PT, R5, R0, 0x2, 0x101f ;  /* 0x08501f0000057f89 */ /* 0x000e2400000e0000 */
[----:B0-----:R-:W-:-:S05]  /*0140*/  FADD R6, R0, R5 ;  /* 0x0000000500067221 */ /* 0x001fca0000000000 */
[----:B------:R-:W0:Y:S02]  /*0150*/  SHFL.DOWN PT, R5, R6, 0x4, 0x101f ;  /* 0x08901f0006057f89 */ /* 0x000e2400000e0000 */
[----:B0-----:R-:W-:Y:S02]  /*0160*/  FADD R8, R6, R5 ;  /* 0x0000000506087221 */ /* 0x001fe40000000000 */
[----:B------:R-:W0:Y:S03]  /*0170*/  LDC.64 R4, c[0x0][0x388] ;  /* 0x0000e200ff047b82 */ /* 0x000e260000000a00 */
[----:B------:R-:W1:Y:S01]  /*0180*/  SHFL.DOWN PT, R9, R8, 0x8, 0x101f ;  /* 0x09101f0008097f89 */ /* 0x000e6200000e0000 */
[----:B0-----:R-:W-:-:S04]  /*0190*/  IMAD.WIDE R4, R7, 0x4, R4 ;  /* 0x0000000407047825 */ /* 0x001fc800078e0204 */
[----:B-1----:R-:W-:-:S05]  /*01a0*/  FADD R9, R8, R9 ;  /* 0x0000000908097221 */ /* 0x002fca0000000000 */
[----:B------:R-:W-:Y:S01]  /*01b0*/  STG.E desc[UR4][R4.64], R9 ;  /* 0x0000000904007986 */ /* 0x000fe2000c101904 */
[----:B------:R-:W-:Y:S05]  /*01c0*/  EXIT ;  /* 0x000000000000794d */ /* 0x000fea0003800000 */
.L_x_0:
[----:B------:R-:W-:-:S00]  /*01d0*/  BRA `(.L_x_0) ;  /* 0xfffffffc00fc7947 */ /* 0x000fc0000383ffff */
[----:B------:R-:W-:-:S00]  /*01e0*/  NOP ;  /* 0x0000000000007918 */ /* 0x000fc00000000000 */
        /* <DEDUP_REMOVED lines=9> */
.L_x_1:


//--------------------- .nv.shared.reserved.0     --------------------------
	.section	.nv.shared.reserved.0,"aw",@nobits
	.weak		__nv_reservedSMEM_offset_0_alias
	.size		__nv_reservedSMEM_offset_0_alias, 0, 64
	.other		__nv_reservedSMEM_offset_0_alias,@"STO_CUDA_RESERVED_SHARED STV_DEFAULT"
__nv_reservedSMEM_offset_0_alias:
	.zero		0
	.zero		64


//--------------------- .nv.constant0.reduce      --------------------------
	.section	.nv.constant0.reduce,"a",@progbits
	.sectionflags	@""
	.align	4
.nv.constant0.reduce:
	.zero		912


//--------------------- SYMBOLS --------------------------

	.type		.nv.reservedSmem.offset0,@object
	.size		.nv.reservedSmem.offset0,0x4
